	.headerflags	@"EF_CUDA_TEXMODE_UNIFIED EF_CUDA_64BIT_ADDRESS EF_CUDA_ACCELERATORS EF_CUDA_SM90 EF_CUDA_VIRTUAL_SM(EF_CUDA_SM90)"
	.elftype	@"ET_EXEC"


//--------------------- .nv.info                  --------------------------
	.section	.nv.info,"",@"SHT_CUDA_INFO"
	.align	4


	//----- nvinfo : EIATTR_REGCOUNT
	.align		4
        /*0000*/ 	.byte	0x04, 0x2f
        /*0002*/ 	.short	(.L_1 - .L_0)
	.align		4
.L_0:
        /*0004*/ 	.word	index@(triton_poi_fused_addmm_relu_0)
        /*0008*/ 	.word	0x0000000c


	//----- nvinfo : EIATTR_MIN_STACK_SIZE
	.align		4
.L_1:
        /*000c*/ 	.byte	0x04, 0x12
        /*000e*/ 	.short	(.L_3 - .L_2)
	.align		4
.L_2:
        /*0010*/ 	.word	index@(triton_poi_fused_addmm_relu_0)
        /*0014*/ 	.word	0x00000000


	//----- nvinfo : EIATTR_FRAME_SIZE
	.align		4
.L_3:
        /*0018*/ 	.byte	0x04, 0x11
        /*001a*/ 	.short	(.L_5 - .L_4)
	.align		4
.L_4:
        /*001c*/ 	.word	index@(triton_poi_fused_addmm_relu_0)
        /*0020*/ 	.word	0x00000000


	//----- nvinfo : EIATTR_MIN_STACK_SIZE
	.align		4
.L_5:
        /*0024*/ 	.byte	0x04, 0x12
        /*0026*/ 	.short	(.L_7 - .L_6)
	.align		4
.L_6:
        /*0028*/ 	.word	index@(triton_poi_fused_addmm_relu_0)
        /*002c*/ 	.word	0x00000000
.L_7:


//--------------------- .nv.info.triton_poi_fused_addmm_relu_0 --------------------------
	.section	.nv.info.triton_poi_fused_addmm_relu_0,"",@"SHT_CUDA_INFO"
	.sectionflags	@""
	.align	4


	//----- nvinfo : EIATTR_CUDA_API_VERSION
	.align		4
        /*0000*/ 	.byte	0x04, 0x37
        /*0002*/ 	.short	(.L_9 - .L_8)
.L_8:
        /*0004*/ 	.word	0x0000007c


	//----- nvinfo : EIATTR_KPARAM_INFO
	.align		4
.L_9:
        /*0008*/ 	.byte	0x04, 0x17
        /*000a*/ 	.short	(.L_11 - .L_10)
.L_10:
        /*000c*/ 	.word	0x00000000
        /*0010*/ 	.short	0x0002
        /*0012*/ 	.short	0x0010
        /*0014*/ 	.byte	0x00, 0xf0, 0x11, 0x00


	//----- nvinfo : EIATTR_KPARAM_INFO
	.align		4
.L_11:
        /*0018*/ 	.byte	0x04, 0x17
        /*001a*/ 	.short	(.L_13 - .L_12)
.L_12:
        /*001c*/ 	.word	0x00000000
        /*0020*/ 	.short	0x0001
        /*0022*/ 	.short	0x0008
        /*0024*/ 	.byte	0x00, 0xf4, 0x21, 0x00


	//----- nvinfo : EIATTR_KPARAM_INFO
	.align		4
.L_13:
        /*0028*/ 	.byte	0x04, 0x17
        /*002a*/ 	.short	(.L_15 - .L_14)
.L_14:
        /*002c*/ 	.word	0x00000000
        /*0030*/ 	.short	0x0000
        /*0032*/ 	.short	0x0000
        /*0034*/ 	.byte	0x00, 0xf4, 0x21, 0x00


	//----- nvinfo : EIATTR_SPARSE_MMA_MASK
	.align		4
.L_15:
        /*0038*/ 	.byte	0x03, 0x50
        /*003a*/ 	.short	0x0000


	//----- nvinfo : EIATTR_MAXREG_COUNT
	.align		4
        /*003c*/ 	.byte	0x03, 0x1b
        /*003e*/ 	.short	0x00ff


	//----- nvinfo : EIATTR_EXIT_INSTR_OFFSETS
	.align		4
        /*0040*/ 	.byte	0x04, 0x1c
        /*0042*/ 	.short	(.L_17 - .L_16)


	//   ....[0]....
.L_16:
        /*0044*/ 	.word	0x00000190


	//   ....[1]....
        /*0048*/ 	.word	0x000001b0


	//----- nvinfo : EIATTR_REQNTID
	.align		4
.L_17:
        /*004c*/ 	.byte	0x04, 0x10
        /*004e*/ 	.short	(.L_19 - .L_18)
.L_18:
        /*0050*/ 	.word	0x00000020
        /*0054*/ 	.word	0x00000001
        /*0058*/ 	.word	0x00000001


	//----- nvinfo : EIATTR_CBANK_PARAM_SIZE
	.align		4
.L_19:
        /*005c*/ 	.byte	0x03, 0x19
        /*005e*/ 	.short	0x0014


	//----- nvinfo : EIATTR_PARAM_CBANK
	.align		4
        /*0060*/ 	.byte	0x04, 0x0a
        /*0062*/ 	.short	(.L_21 - .L_20)
	.align		4
.L_20:
        /*0064*/ 	.word	index@(.nv.constant0.triton_poi_fused_addmm_relu_0)
        /*0068*/ 	.short	0x0210
        /*006a*/ 	.short	0x0014


	//----- nvinfo : EIATTR_SW_WAR
	.align		4
.L_21:
        /*006c*/ 	.byte	0x04, 0x36
        /*006e*/ 	.short	(.L_23 - .L_22)
.L_22:
        /*0070*/ 	.word	0x00000008
.L_23:


//--------------------- .nv.callgraph             --------------------------
	.section	.nv.callgraph,"",@"SHT_CUDA_CALLGRAPH"
	.align	4
	.sectionentsize	8
	.align		4
        /*0000*/ 	.word	0x00000000
	.align		4
        /*0004*/ 	.word	0xffffffff
	.align		4
        /*0008*/ 	.word	0x00000000
	.align		4
        /*000c*/ 	.word	0xfffffffe
	.align		4
        /*0010*/ 	.word	0x00000000
	.align		4
        /*0014*/ 	.word	0xfffffffd
	.align		4
        /*0018*/ 	.word	0x00000000
	.align		4
        /*001c*/ 	.word	0xfffffffc


//--------------------- .text.triton_poi_fused_addmm_relu_0 --------------------------
	.section	.text.triton_poi_fused_addmm_relu_0,"ax",@progbits
	.align	128
        .global         triton_poi_fused_addmm_relu_0
        .type           triton_poi_fused_addmm_relu_0,@function
        .size           triton_poi_fused_addmm_relu_0,(.L_x_1 - triton_poi_fused_addmm_relu_0)
        .other          triton_poi_fused_addmm_relu_0,@"STO_CUDA_ENTRY STV_DEFAULT"
triton_poi_fused_addmm_relu_0:
.text.triton_poi_fused_addmm_relu_0:
[----:B------:R-:W0:Y:S02]  /*0000*/  LDC R1, c[0x0][0x28] ;  /* 0x00000a00ff017b82 */ /* 0x000e240000000800 */
[----:B------:R-:W1:Y:S01]  /*0010*/  S2R R8, SR_TID.X ;  /* 0x0000000000087919 */ /* 0x000e620000002100 */
[----:B------:R-:W2:Y:S01]  /*0020*/  LDC.64 R4, c[0x0][0x218] ;  /* 0x00008600ff047b82 */ /* 0x000ea20000000a00 */
[----:B------:R-:W-:Y:S01]  /*0030*/  ULDC.64 UR4, c[0x0][0x208] ;  /* 0x0000820000047ab9 */ /* 0x000fe20000000a00 */
[----:B------:R-:W3:Y:S06]  /*0040*/  S2R R7, SR_CTAID.X ;  /* 0x0000000000077919 */ /* 0x000eec0000002500 */
[----:B------:R-:W4:Y:S01]  /*0050*/  LDC.64 R2, c[0x0][0x210] ;  /* 0x00008400ff027b82 */ /* 0x000f220000000a00 */
[----:B-1----:R-:W-:-:S02]  /*0060*/  LOP3.LUT R0, R8, 0xf, RZ, 0xc0, !PT ;  /* 0x0000000f08007812 */ /* 0x002fc400078ec0ff */
[----:B---3--:R-:W-:-:S03]  /*0070*/  SHF.R.S32.HI R6, RZ, 0x1b, R7 ;  /* 0x0000001bff067819 */ /* 0x008fc60000011407 */
[----:B------:R-:W-:Y:S01]  /*0080*/  IMAD R7, R7, 0x10, R0 ;  /* 0x0000001007077824 */ /* 0x000fe200078e0200 */
[----:B------:R-:W-:-:S03]  /*0090*/  SGXT R0, R6, 0x1 ;  /* 0x000000010600781a */ /* 0x000fc60000000200 */
[C---:B----4-:R-:W-:Y:S01]  /*00a0*/  IMAD.WIDE R2, R7.reuse, 0x4, R2 ;  /* 0x0000000407027825 */ /* 0x050fe200078e0202 */
[----:B------:R-:W-:Y:S02]  /*00b0*/  ISETP.GE.AND P0, PT, R7, 0x10, PT ;  /* 0x000000100700780c */ /* 0x000fe40003f06270 */
[----:B------:R-:W-:-:S04]  /*00c0*/  LEA.HI R0, R0, R7, RZ, 0x2 ;  /* 0x0000000700007211 */ /* 0x000fc800078f10ff */
[----:B------:R-:W-:-:S05]  /*00d0*/  LOP3.LUT R0, R0, 0xfffffffc, RZ, 0xc0, !PT ;  /* 0xfffffffc00007812 */ /* 0x000fca00078ec0ff */
[----:B------:R-:W-:Y:S02]  /*00e0*/  IMAD.IADD R9, R7, 0x1, -R0 ;  /* 0x0000000107097824 */ /* 0x000fe400078e0a00 */
[----:B------:R-:W-:Y:S02]  /*00f0*/  IMAD.MOV.U32 R0, RZ, RZ, RZ ;  /* 0x000000ffff007224 */ /* 0x000fe400078e00ff */
[----:B--2---:R-:W-:-:S04]  /*0100*/  IMAD.WIDE R4, R9, 0x4, R4 ;  /* 0x0000000409047825 */ /* 0x004fc800078e0204 */
[----:B------:R-:W-:Y:S01]  /*0110*/  IMAD.MOV.U32 R9, RZ, RZ, RZ ;  /* 0x000000ffff097224 */ /* 0x000fe200078e00ff */
[----:B------:R-:W2:Y:S05]  /*0120*/  @!P0 LDG.E R0, desc[UR4][R2.64] ;  /* 0x0000000402008981 */ /* 0x000eaa000c1e1900 */
[----:B------:R-:W2:Y:S01]  /*0130*/  @!P0 LDG.E.EL R9, desc[UR4][R4.64] ;  /* 0x0000000404098981 */ /* 0x000ea2000c2e1900 */
[----:B------:R-:W-:-:S04]  /*0140*/  LOP3.LUT P0, RZ, R8, 0x10, RZ, 0xc0, !PT ;  /* 0x0000001008ff7812 */ /* 0x000fc8000780c0ff */
[----:B------:R-:W-:Y:S01]  /*0150*/  ISETP.LT.AND P0, PT, R7, 0x10, !P0 ;  /* 0x000000100700780c */ /* 0x000fe20004701270 */
[----:B--2---:R-:W-:Y:S01]  /*0160*/  FADD R6, R9, R0 ;  /* 0x0000000009067221 */ /* 0x004fe20000000000 */
[----:B------:R-:W-:-:S04]  /*0170*/  FSETP.GEU.AND P1, PT, R0, -R9, PT ;  /* 0x800000090000720b */ /* 0x000fc80003f2e000 */
[----:B------:R-:W-:-:S07]  /*0180*/  FSEL R7, R6, RZ, P1 ;  /* 0x000000ff06077208 */ /* 0x000fce0000800000 */
[----:B------:R-:W-:Y:S05]  /*0190*/  @!P0 EXIT ;  /* 0x000000000000894d */ /* 0x000fea0003800000 */
[----:B------:R-:W-:Y:S01]  /*01a0*/  STG.E desc[UR4][R2.64], R7 ;  /* 0x0000000702007986 */ /* 0x000fe2000c101904 */
[----:B------:R-:W-:Y:S05]  /*01b0*/  EXIT ;  /* 0x000000000000794d */ /* 0x000fea0003800000 */
.L_x_0:
[----:B------:R-:W-:-:S00]  /*01c0*/  BRA `(.L_x_0) ;  /* 0xfffffffc00fc7947 */ /* 0x000fc0000383ffff */
[----:B------:R-:W-:-:S00]  /*01d0*/  NOP ;  /* 0x0000000000007918 */ /* 0x000fc00000000000 */
        /* <DEDUP_REMOVED lines=10> */
.L_x_1:


//--------------------- .nv.constant0.triton_poi_fused_addmm_relu_0 --------------------------
	.section	.nv.constant0.triton_poi_fused_addmm_relu_0,"a",@progbits
	.sectionflags	@""
	.align	4
.nv.constant0.triton_poi_fused_addmm_relu_0:
	.zero		548
